	.headerflags	@"EF_CUDA_TEXMODE_UNIFIED EF_CUDA_64BIT_ADDRESS EF_CUDA_ACCELERATORS EF_CUDA_SM90 EF_CUDA_VIRTUAL_SM(EF_CUDA_SM90)"
	.elftype	@"ET_EXEC"


//--------------------- .nv.info                  --------------------------
	.section	.nv.info,"",@"SHT_CUDA_INFO"
	.align	4


	//----- nvinfo : EIATTR_REGCOUNT
	.align		4
        /*0000*/ 	.byte	0x04, 0x2f
        /*0002*/ 	.short	(.L_1 - .L_0)
	.align		4
.L_0:
        /*0004*/ 	.word	index@(triton_poi_fused_cat_17)
        /*0008*/ 	.word	0x00000020


	//----- nvinfo : EIATTR_MIN_STACK_SIZE
	.align		4
.L_1:
        /*000c*/ 	.byte	0x04, 0x12
        /*000e*/ 	.short	(.L_3 - .L_2)
	.align		4
.L_2:
        /*0010*/ 	.word	index@(triton_poi_fused_cat_17)
        /*0014*/ 	.word	0x00000000


	//----- nvinfo : EIATTR_FRAME_SIZE
	.align		4
.L_3:
        /*0018*/ 	.byte	0x04, 0x11
        /*001a*/ 	.short	(.L_5 - .L_4)
	.align		4
.L_4:
        /*001c*/ 	.word	index@(triton_poi_fused_cat_17)
        /*0020*/ 	.word	0x00000000


	//----- nvinfo : EIATTR_MIN_STACK_SIZE
	.align		4
.L_5:
        /*0024*/ 	.byte	0x04, 0x12
        /*0026*/ 	.short	(.L_7 - .L_6)
	.align		4
.L_6:
        /*0028*/ 	.word	index@(triton_poi_fused_cat_17)
        /*002c*/ 	.word	0x00000000
.L_7:


//--------------------- .nv.info.triton_poi_fused_cat_17 --------------------------
	.section	.nv.info.triton_poi_fused_cat_17,"",@"SHT_CUDA_INFO"
	.sectionflags	@""
	.align	4


	//----- nvinfo : EIATTR_CUDA_API_VERSION
	.align		4
        /*0000*/ 	.byte	0x04, 0x37
        /*0002*/ 	.short	(.L_9 - .L_8)
.L_8:
        /*0004*/ 	.word	0x0000007c


	//----- nvinfo : EIATTR_KPARAM_INFO
	.align		4
.L_9:
        /*0008*/ 	.byte	0x04, 0x17
        /*000a*/ 	.short	(.L_11 - .L_10)
.L_10:
        /*000c*/ 	.word	0x00000000
        /*0010*/ 	.short	0x0004
        /*0012*/ 	.short	0x0020
        /*0014*/ 	.byte	0x00, 0xf0, 0x11, 0x00


	//----- nvinfo : EIATTR_KPARAM_INFO
	.align		4
.L_11:
        /*0018*/ 	.byte	0x04, 0x17
        /*001a*/ 	.short	(.L_13 - .L_12)
.L_12:
        /*001c*/ 	.word	0x00000000
        /*0020*/ 	.short	0x0003
        /*0022*/ 	.short	0x0018
        /*0024*/ 	.byte	0x00, 0xf4, 0x21, 0x00


	//----- nvinfo : EIATTR_KPARAM_INFO
	.align		4
.L_13:
        /*0028*/ 	.byte	0x04, 0x17
        /*002a*/ 	.short	(.L_15 - .L_14)
.L_14:
        /*002c*/ 	.word	0x00000000
        /*0030*/ 	.short	0x0002
        /*0032*/ 	.short	0x0010
        /*0034*/ 	.byte	0x00, 0xf4, 0x21, 0x00


	//----- nvinfo : EIATTR_KPARAM_INFO
	.align		4
.L_15:
        /*0038*/ 	.byte	0x04, 0x17
        /*003a*/ 	.short	(.L_17 - .L_16)
.L_16:
        /*003c*/ 	.word	0x00000000
        /*0040*/ 	.short	0x0001
        /*0042*/ 	.short	0x0008
        /*0044*/ 	.byte	0x00, 0xf4, 0x21, 0x00


	//----- nvinfo : EIATTR_KPARAM_INFO
	.align		4
.L_17:
        /*0048*/ 	.byte	0x04, 0x17
        /*004a*/ 	.short	(.L_19 - .L_18)
.L_18:
        /*004c*/ 	.word	0x00000000
        /*0050*/ 	.short	0x0000
        /*0052*/ 	.short	0x0000
        /*0054*/ 	.byte	0x00, 0xf4, 0x21, 0x00


	//----- nvinfo : EIATTR_SPARSE_MMA_MASK
	.align		4
.L_19:
        /*0058*/ 	.byte	0x03, 0x50
        /*005a*/ 	.short	0x0000


	//----- nvinfo : EIATTR_MAXREG_COUNT
	.align		4
        /*005c*/ 	.byte	0x03, 0x1b
        /*005e*/ 	.short	0x00ff


	//----- nvinfo : EIATTR_EXIT_INSTR_OFFSETS
	.align		4
        /*0060*/ 	.byte	0x04, 0x1c
        /*0062*/ 	.short	(.L_21 - .L_20)


	//   ....[0]....
.L_20:
        /*0064*/ 	.word	0x00001210


	//----- nvinfo : EIATTR_REQNTID
	.align		4
.L_21:
        /*0068*/ 	.byte	0x04, 0x10
        /*006a*/ 	.short	(.L_23 - .L_22)
.L_22:
        /*006c*/ 	.word	0x00000080
        /*0070*/ 	.word	0x00000001
        /*0074*/ 	.word	0x00000001


	//----- nvinfo : EIATTR_CBANK_PARAM_SIZE
	.align		4
.L_23:
        /*0078*/ 	.byte	0x03, 0x19
        /*007a*/ 	.short	0x0024


	//----- nvinfo : EIATTR_PARAM_CBANK
	.align		4
        /*007c*/ 	.byte	0x04, 0x0a
        /*007e*/ 	.short	(.L_25 - .L_24)
	.align		4
.L_24:
        /*0080*/ 	.word	index@(.nv.constant0.triton_poi_fused_cat_17)
        /*0084*/ 	.short	0x0210
        /*0086*/ 	.short	0x0024


	//----- nvinfo : EIATTR_SW_WAR
	.align		4
.L_25:
        /*0088*/ 	.byte	0x04, 0x36
        /*008a*/ 	.short	(.L_27 - .L_26)
.L_26:
        /*008c*/ 	.word	0x00000008
.L_27:


//--------------------- .nv.callgraph             --------------------------
	.section	.nv.callgraph,"",@"SHT_CUDA_CALLGRAPH"
	.align	4
	.sectionentsize	8
	.align		4
        /*0000*/ 	.word	0x00000000
	.align		4
        /*0004*/ 	.word	0xffffffff
	.align		4
        /*0008*/ 	.word	0x00000000
	.align		4
        /*000c*/ 	.word	0xfffffffe
	.align		4
        /*0010*/ 	.word	0x00000000
	.align		4
        /*0014*/ 	.word	0xfffffffd
	.align		4
        /*0018*/ 	.word	0x00000000
	.align		4
        /*001c*/ 	.word	0xfffffffc


//--------------------- .text.triton_poi_fused_cat_17 --------------------------
	.section	.text.triton_poi_fused_cat_17,"ax",@progbits
	.align	128
        .global         triton_poi_fused_cat_17
        .type           triton_poi_fused_cat_17,@function
        .size           triton_poi_fused_cat_17,(.L_x_1 - triton_poi_fused_cat_17)
        .other          triton_poi_fused_cat_17,@"STO_CUDA_ENTRY STV_DEFAULT"
triton_poi_fused_cat_17:
.text.triton_poi_fused_cat_17:
[----:B------:R-:W-:Y:S01]  /*0000*/  LDC R1, c[0x0][0x28] ;  /* 0x00000a00ff017b82 */ /* 0x000fe20000000800 */
[----:B------:R-:W1:Y:S07]  /*0010*/  S2R R0, SR_TID.X ;  /* 0x0000000000007919 */ /* 0x000e6e0000002100 */
[----:B------:R-:W2:Y:S01]  /*0020*/  LDC.64 R16, c[0x0][0x218] ;  /* 0x00008600ff107b82 */ /* 0x000ea20000000a00 */
[----:B------:R-:W-:Y:S02]  /*0030*/  CS2R R8, SRZ ;  /* 0x0000000000087805 */ /* 0x000fe4000001ff00 */
[----:B------:R-:W-:Y:S01]  /*0040*/  CS2R R10, SRZ ;  /* 0x00000000000a7805 */ /* 0x000fe2000001ff00 */
[----:B------:R-:W3:Y:S01]  /*0050*/  S2R R7, SR_CTAID.X ;  /* 0x0000000000077919 */ /* 0x000ee20000002500 */
[----:B------:R-:W-:Y:S01]  /*0060*/  ULDC.64 UR4, c[0x0][0x208] ;  /* 0x0000820000047ab9 */ /* 0x000fe20000000a00 */
[----:B-1----:R-:W-:-:S04]  /*0070*/  SHF.L.U32 R0, R0, 0x2, RZ ;  /* 0x0000000200007819 */ /* 0x002fc800000006ff */
[----:B------:R-:W-:-:S04]  /*0080*/  LOP3.LUT R0, R0, 0x1fc, RZ, 0xc0, !PT ;  /* 0x000001fc00007812 */ /* 0x000fc800078ec0ff */
[----:B---3--:R-:W-:-:S04]  /*0090*/  LEA R0, R7, R0, 0xa ;  /* 0x0000000007007211 */ /* 0x008fc800078e50ff */
[----:B------:R-:W-:-:S04]  /*00a0*/  SHF.R.S32.HI R3, RZ, 0x1f, R0 ;  /* 0x0000001fff037819 */ /* 0x000fc80000011400 */
[----:B------:R-:W-:-:S04]  /*00b0*/  LEA.HI R3, R3, R0, RZ, 0x6 ;  /* 0x0000000003037211 */ /* 0x000fc800078f30ff */
[----:B------:R-:W-:Y:S02]  /*00c0*/  LOP3.LUT R5, R3, 0xffffffc0, RZ, 0xc0, !PT ;  /* 0xffffffc003057812 */ /* 0x000fe400078ec0ff */
[----:B------:R-:W-:Y:S02]  /*00d0*/  SHF.R.S32.HI R15, RZ, 0x6, R3 ;  /* 0x00000006ff0f7819 */ /* 0x000fe40000011403 */
[----:B------:R-:W-:Y:S01]  /*00e0*/  IADD3 R6, R0, -R5, RZ ;  /* 0x8000000500067210 */ /* 0x000fe20007ffe0ff */
[----:B------:R-:W1:Y:S03]  /*00f0*/  LDC.64 R2, c[0x0][0x210] ;  /* 0x00008400ff027b82 */ /* 0x000e660000000a00 */
[----:B------:R-:W-:Y:S02]  /*0100*/  ISETP.GE.AND P0, PT, R6, 0x20, PT ;  /* 0x000000200600780c */ /* 0x000fe40003f06270 */
[----:B------:R-:W-:-:S05]  /*0110*/  LEA R15, R15, R6, 0x5 ;  /* 0x000000060f0f7211 */ /* 0x000fca00078e28ff */
[----:B--2---:R-:W-:-:S06]  /*0120*/  IMAD.WIDE R4, R15, 0x4, R16 ;  /* 0x000000040f047825 */ /* 0x004fcc00078e0210 */
[----:B------:R2:W3:Y:S01]  /*0130*/  @!P0 LDG.E.EL.128 R8, desc[UR4][R4.64] ;  /* 0x0000000404088981 */ /* 0x0004e2000c2e1d00 */
[----:B------:R-:W-:Y:S02]  /*0140*/  CS2R R20, SRZ ;  /* 0x0000000000147805 */ /* 0x000fe4000001ff00 */
[----:B------:R-:W-:Y:S01]  /*0150*/  CS2R R22, SRZ ;  /* 0x0000000000167805 */ /* 0x000fe2000001ff00 */
[----:B-1----:R-:W-:-:S05]  /*0160*/  IMAD.WIDE R18, R15, 0x4, R2 ;  /* 0x000000040f127825 */ /* 0x002fca00078e0202 */
[----:B------:R1:W4:Y:S01]  /*0170*/  @!P0 LDG.E.EL.128 R20, desc[UR4][R18.64] ;  /* 0x0000000412148981 */ /* 0x000322000c2e1d00 */
[----:B------:R-:W-:Y:S02]  /*0180*/  SHF.R.S32.HI R7, RZ, 0x15, R7 ;  /* 0x00000015ff077819 */ /* 0x000fe40000011407 */
[----:B--2---:R-:W-:Y:S02]  /*0190*/  CS2R R4, SRZ ;  /* 0x0000000000047805 */ /* 0x004fe4000001ff00 */
[----:B------:R-:W-:-:S04]  /*01a0*/  SGXT R7, R7, 0x1 ;  /* 0x000000010707781a */ /* 0x000fc80000000200 */
[----:B------:R-:W-:-:S04]  /*01b0*/  LEA.HI R7, R7, R0, RZ, 0x6 ;  /* 0x0000000007077211 */ /* 0x000fc800078f30ff */
[----:B------:R-:W-:-:S04]  /*01c0*/  IADD3 R7, R7, 0x200, RZ ;  /* 0x0000020007077810 */ /* 0x000fc80007ffe0ff */
[----:B------:R-:W-:-:S04]  /*01d0*/  SHF.R.S32.HI R7, RZ, 0x6, R7 ;  /* 0x00000006ff077819 */ /* 0x000fc80000011407 */
[----:B------:R-:W-:Y:S02]  /*01e0*/  LEA R13, R7, R6, 0x5 ;  /* 0x00000006070d7211 */ /* 0x000fe400078e28ff */
[----:B------:R-:W-:-:S03]  /*01f0*/  CS2R R6, SRZ ;  /* 0x0000000000067805 */ /* 0x000fc6000001ff00 */
[----:B------:R-:W-:-:S05]  /*0200*/  IMAD.WIDE R16, R13, 0x4, R16 ;  /* 0x000000040d107825 */ /* 0x000fca00078e0210 */
[----:B------:R2:W5:Y:S01]  /*0210*/  @!P0 LDG.E.EL.128 R4, desc[UR4][R16.64] ;  /* 0x0000000410048981 */ /* 0x000562000c2e1d00 */
[----:B------:R-:W-:Y:S01]  /*0220*/  HFMA2.MMA R24, -RZ, RZ, 1.625, 0 ;  /* 0x3e800000ff187435 */ /* 0x000fe200000001ff */
[----:B------:R-:W-:Y:S01]  /*0230*/  IMAD.WIDE R2, R13, 0x4, R2 ;  /* 0x000000040d027825 */ /* 0x000fe200078e0202 */
[----:B---3--:R-:W-:-:S05]  /*0240*/  SEL R14, R8, RZ, !P0 ;  /* 0x000000ff080e7207 */ /* 0x008fca0004000000 */
[----:B------:R-:W-:-:S04]  /*0250*/  FADD R8, RZ, -R14 ;  /* 0x8000000eff087221 */ /* 0x000fc80000000000 */
[----:B------:R-:W-:-:S05]  /*0260*/  FMUL R8, R8, 1.4426950216293334961 ;  /* 0x3fb8aa3b08087820 */ /* 0x000fca0000400000 */
[----:B------:R-:W-:-:S13]  /*0270*/  FSETP.GEU.AND P1, PT, R8, -126, PT ;  /* 0xc2fc00000800780b */ /* 0x000fda0003f2e000 */
[----:B------:R-:W-:-:S04]  /*0280*/  @!P1 FMUL R8, R8, 0.5 ;  /* 0x3f00000008089820 */ /* 0x000fc80000400000 */
[----:B------:R-:W3:Y:S02]  /*0290*/  MUFU.EX2 R12, R8 ;  /* 0x00000008000c7308 */ /* 0x000ee40000000800 */
[----:B---3--:R-:W-:-:S04]  /*02a0*/  @!P1 FMUL R12, R12, R12 ;  /* 0x0000000c0c0c9220 */ /* 0x008fc80000400000 */
[----:B------:R-:W-:-:S05]  /*02b0*/  FADD R26, R12, 1 ;  /* 0x3f8000000c1a7421 */ /* 0x000fca0000000000 */
[----:B------:R-:W-:Y:S02]  /*02c0*/  FSETP.GT.AND P1, PT, R26, 8.50705917302346158658e+37, PT ;  /* 0x7e8000001a00780b */ /* 0x000fe40003f24000 */
[----:B------:R-:W-:-:S11]  /*02d0*/  SEL R12, R9, RZ, !P0 ;  /* 0x000000ff090c7207 */ /* 0x000fd60004000000 */
[----:B------:R-:W-:-:S04]  /*02e0*/  @P1 FMUL R26, R26, 0.25 ;  /* 0x3e8000001a1a1820 */ /* 0x000fc80000400000 */
[----:B-1----:R-:W1:Y:S01]  /*02f0*/  MUFU.RCP R19, R26 ;  /* 0x0000001a00137308 */ /* 0x002e620000001000 */
[----:B--2---:R-:W-:Y:S02]  /*0300*/  SEL R16, R10, RZ, !P0 ;  /* 0x000000ff0a107207 */ /* 0x004fe40004000000 */
[----:B------:R-:W-:Y:S01]  /*0310*/  FSEL R10, R24, 1, P1 ;  /* 0x3f800000180a7808 */ /* 0x000fe20000800000 */
[----:B------:R-:W-:Y:S01]  /*0320*/  FADD R17, RZ, -R12 ;  /* 0x8000000cff117221 */ /* 0x000fe20000000000 */
[----:B------:R-:W-:Y:S01]  /*0330*/  SEL R25, R11, RZ, !P0 ;  /* 0x000000ff0b197207 */ /* 0x000fe20004000000 */
[----:B------:R-:W-:Y:S02]  /*0340*/  FADD R18, RZ, -R16 ;  /* 0x80000010ff127221 */ /* 0x000fe40000000000 */
[----:B------:R-:W-:Y:S01]  /*0350*/  FMUL R17, R17, 1.4426950216293334961 ;  /* 0x3fb8aa3b11117820 */ /* 0x000fe20000400000 */
[----:B-1----:R-:W-:Y:S01]  /*0360*/  FMUL R19, R19, R10 ;  /* 0x0000000a13137220 */ /* 0x002fe20000400000 */
[----:B------:R-:W-:-:S03]  /*0370*/  FADD R10, RZ, -R25 ;  /* 0x80000019ff0a7221 */ /* 0x000fc60000000000 */
[----:B------:R-:W-:Y:S01]  /*0380*/  FSETP.GEU.AND P1, PT, R17, -126, PT ;  /* 0xc2fc00001100780b */ /* 0x000fe20003f2e000 */
[----:B------:R-:W-:Y:S01]  /*0390*/  FMUL R18, R18, 1.4426950216293334961 ;  /* 0x3fb8aa3b12127820 */ /* 0x000fe20000400000 */
[----:B------:R-:W-:-:S04]  /*03a0*/  FMUL R26, R10, 1.4426950216293334961 ;  /* 0x3fb8aa3b0a1a7820 */ /* 0x000fc80000400000 */
[----:B------:R-:W-:Y:S02]  /*03b0*/  FSETP.GEU.AND P2, PT, R18, -126, PT ;  /* 0xc2fc00001200780b */ /* 0x000fe40003f4e000 */
[----:B------:R-:W-:Y:S02]  /*03c0*/  FSETP.GEU.AND P3, PT, R26, -126, PT ;  /* 0xc2fc00001a00780b */ /* 0x000fe40003f6e000 */
[----:B------:R-:W-:Y:S02]  /*03d0*/  CS2R R8, SRZ ;  /* 0x0000000000087805 */ /* 0x000fe4000001ff00 */
[----:B------:R-:W-:Y:S01]  /*03e0*/  CS2R R10, SRZ ;  /* 0x00000000000a7805 */ /* 0x000fe2000001ff00 */
[----:B------:R-:W-:-:S05]  /*03f0*/  @!P1 FMUL R17, R17, 0.5 ;  /* 0x3f00000011119820 */ /* 0x000fca0000400000 */
[----:B------:R1:W2:Y:S01]  /*0400*/  @!P0 LDG.E.EL.128 R8, desc[UR4][R2.64] ;  /* 0x0000000402088981 */ /* 0x0002a2000c2e1d00 */
[----:B------:R-:W3:Y:S01]  /*0410*/  MUFU.EX2 R28, R17 ;  /* 0x00000011001c7308 */ /* 0x000ee20000000800 */
[----:B------:R-:W-:Y:S01]  /*0420*/  @!P2 FMUL R18, R18, 0.5 ;  /* 0x3f0000001212a820 */ /* 0x000fe20000400000 */
[----:B------:R-:W-:-:S06]  /*0430*/  @!P3 FMUL R26, R26, 0.5 ;  /* 0x3f0000001a1ab820 */ /* 0x000fcc0000400000 */
[----:B-1----:R1:W4:Y:S08]  /*0440*/  MUFU.EX2 R2, R26 ;  /* 0x0000001a00027308 */ /* 0x0023300000000800 */
[----:B------:R5:W5:Y:S01]  /*0450*/  MUFU.EX2 R29, R18 ;  /* 0x00000012001d7308 */ /* 0x000b620000000800 */
[----:B-1----:R-:W1:Y:S01]  /*0460*/  LDC.64 R26, c[0x0][0x220] ;  /* 0x00008800ff1a7b82 */ /* 0x002e620000000a00 */
[----:B---3--:R-:W-:-:S04]  /*0470*/  @!P1 FMUL R28, R28, R28 ;  /* 0x0000001c1c1c9220 */ /* 0x008fc80000400000 */
[----:B------:R-:W-:Y:S01]  /*0480*/  FADD R28, R28, 1 ;  /* 0x3f8000001c1c7421 */ /* 0x000fe20000000000 */
[----:B0---4-:R-:W-:-:S04]  /*0490*/  @!P3 FMUL R2, R2, R2 ;  /* 0x000000020202b220 */ /* 0x011fc80000400000 */
[----:B-----5:R-:W-:Y:S01]  /*04a0*/  FADD R18, R2, 1 ;  /* 0x3f80000002127421 */ /* 0x020fe20000000000 */
[----:B------:R-:W-:Y:S01]  /*04b0*/  FSETP.GT.AND P1, PT, R28, 8.50705917302346158658e+37, PT ;  /* 0x7e8000001c00780b */ /* 0x000fe20003f24000 */
[----:B------:R-:W-:-:S03]  /*04c0*/  @!P2 FMUL R29, R29, R29 ;  /* 0x0000001d1d1da220 */ /* 0x000fc60000400000 */
[----:B------:R-:W-:Y:S01]  /*04d0*/  FSETP.GT.AND P4, PT, R18, 8.50705917302346158658e+37, PT ;  /* 0x7e8000001200780b */ /* 0x000fe20003f84000 */
[----:B------:R-:W-:Y:S01]  /*04e0*/  FADD R17, R29, 1 ;  /* 0x3f8000001d117421 */ /* 0x000fe20000000000 */
[----:B------:R-:W-:-:S04]  /*04f0*/  SEL R3, R20, RZ, !P0 ;  /* 0x000000ff14037207 */ /* 0x000fc80004000000 */
[----:B------:R-:W-:Y:S01]  /*0500*/  FSETP.GT.AND P2, PT, R17, 8.50705917302346158658e+37, PT ;  /* 0x7e8000001100780b */ /* 0x000fe20003f44000 */
[----:B------:R-:W-:Y:S02]  /*0510*/  FFMA R20, R14, R19, R3 ;  /* 0x000000130e147223 */ /* 0x000fe40000000003 */
[----:B------:R-:W-:Y:S01]  /*0520*/  @P1 FMUL R28, R28, 0.25 ;  /* 0x3e8000001c1c1820 */ /* 0x000fe20000400000 */
[----:B-1----:R-:W-:-:S04]  /*0530*/  IMAD.WIDE R2, R15, 0x4, R26 ;  /* 0x000000040f027825 */ /* 0x002fc800078e021a */
[----:B------:R-:W-:Y:S01]  /*0540*/  @P4 FMUL R18, R18, 0.25 ;  /* 0x3e80000012124820 */ /* 0x000fe20000400000 */
[----:B------:R-:W-:Y:S01]  /*0550*/  IMAD.WIDE R26, R13, 0x4, R26 ;  /* 0x000000040d1a7825 */ /* 0x000fe200078e021a */
[----:B------:R-:W-:Y:S01]  /*0560*/  SHF.R.S32.HI R13, RZ, 0x1f, R0 ;  /* 0x0000001fff0d7819 */ /* 0x000fe20000011400 */
[----:B------:R-:W0:Y:S03]  /*0570*/  MUFU.RCP R14, R28 ;  /* 0x0000001c000e7308 */ /* 0x000e260000001000 */
[----:B------:R-:W-:Y:S01]  /*0580*/  LEA.HI R15, R13, R0, RZ, 0x6 ;  /* 0x000000000d0f7211 */ /* 0x000fe200078f30ff */
[----:B------:R-:W-:-:S03]  /*0590*/  @P2 FMUL R17, R17, 0.25 ;  /* 0x3e80000011112820 */ /* 0x000fc60000400000 */
[----:B------:R-:W-:Y:S01]  /*05a0*/  LOP3.LUT R15, R15, 0xffffffc0, RZ, 0xc0, !PT ;  /* 0xffffffc00f0f7812 */ /* 0x000fe200078ec0ff */
[----:B------:R-:W1:Y:S01]  /*05b0*/  MUFU.RCP R19, R17 ;  /* 0x0000001100137308 */ /* 0x000e620000001000 */
[----:B------:R-:W-:Y:S02]  /*05c0*/  FSEL R13, R24, 1, P1 ;  /* 0x3f800000180d7808 */ /* 0x000fe40000800000 */
[----:B------:R-:W-:-:S05]  /*05d0*/  IADD3 R15, R0, -R15, RZ ;  /* 0x8000000f000f7210 */ /* 0x000fca0007ffe0ff */
[----:B------:R-:W3:Y:S01]  /*05e0*/  MUFU.RCP R18, R18 ;  /* 0x0000001200127308 */ /* 0x000ee20000001000 */
[----:B0-----:R-:W-:Y:S01]  /*05f0*/  FMUL R13, R14, R13 ;  /* 0x0000000d0e0d7220 */ /* 0x001fe20000400000 */
[----:B------:R-:W-:Y:S02]  /*0600*/  ISETP.GT.AND P3, PT, R15, 0x1f, PT ;  /* 0x0000001f0f00780c */ /* 0x000fe40003f64270 */
[C---:B------:R-:W-:Y:S02]  /*0610*/  FSEL R14, R24.reuse, 1, P2 ;  /* 0x3f800000180e7808 */ /* 0x040fe40001000000 */
[----:B------:R-:W-:Y:S02]  /*0620*/  FSEL R15, R24, 1, P4 ;  /* 0x3f800000180f7808 */ /* 0x000fe40002000000 */
[----:B------:R-:W-:Y:S01]  /*0630*/  SEL R21, R21, RZ, !P0 ;  /* 0x000000ff15157207 */ /* 0x000fe20004000000 */
[----:B-1----:R-:W-:-:S04]  /*0640*/  FMUL R19, R19, R14 ;  /* 0x0000000e13137220 */ /* 0x002fc80000400000 */
[----:B------:R-:W-:Y:S01]  /*0650*/  FFMA R21, R12, R13, R21 ;  /* 0x0000000d0c157223 */ /* 0x000fe20000000015 */
[----:B------:R-:W-:Y:S01]  /*0660*/  CS2R R12, SRZ ;  /* 0x00000000000c7805 */ /* 0x000fe2000001ff00 */
[----:B---3--:R-:W-:Y:S01]  /*0670*/  FMUL R28, R18, R15 ;  /* 0x0000000f121c7220 */ /* 0x008fe20000400000 */
[----:B------:R-:W-:-:S06]  /*0680*/  CS2R R14, SRZ ;  /* 0x00000000000e7805 */ /* 0x000fcc000001ff00 */
[----:B------:R0:W3:Y:S01]  /*0690*/  @P3 LDG.E.EL.128 R12, desc[UR4][R26.64+-0x80] ;  /* 0xffff80041a0c3981 */ /* 0x0000e2000c2e1d00 */
[----:B------:R-:W-:-:S05]  /*06a0*/  SEL R17, R22, RZ, !P0 ;  /* 0x000000ff16117207 */ /* 0x000fca0004000000 */
[----:B------:R-:W-:Y:S01]  /*06b0*/  FFMA R22, R16, R19, R17 ;  /* 0x0000001310167223 */ /* 0x000fe20000000011 */
[----:B------:R-:W-:Y:S02]  /*06c0*/  CS2R R16, SRZ ;  /* 0x0000000000107805 */ /* 0x000fe4000001ff00 */
[----:B------:R-:W-:-:S06]  /*06d0*/  CS2R R18, SRZ ;  /* 0x0000000000127805 */ /* 0x000fcc000001ff00 */
[----:B------:R1:W4:Y:S01]  /*06e0*/  @P3 LDG.E.EL.128 R16, desc[UR4][R2.64+-0x80] ;  /* 0xffff800402103981 */ /* 0x000322000c2e1d00 */
[----:B------:R-:W-:Y:S02]  /*06f0*/  SEL R23, R23, RZ, !P0 ;  /* 0x000000ff17177207 */ /* 0x000fe40004000000 */
[----:B------:R-:W-:-:S03]  /*0700*/  SEL R4, R4, RZ, !P0 ;  /* 0x000000ff04047207 */ /* 0x000fc60004000000 */
[----:B------:R-:W-:Y:S02]  /*0710*/  FFMA R23, R25, R28, R23 ;  /* 0x0000001c19177223 */ /* 0x000fe40000000017 */
[----:B------:R-:W-:-:S04]  /*0720*/  FADD R25, RZ, -R4 ;  /* 0x80000004ff197221 */ /* 0x000fc80000000000 */
[----:B------:R-:W-:-:S05]  /*0730*/  FMUL R25, R25, 1.4426950216293334961 ;  /* 0x3fb8aa3b19197820 */ /* 0x000fca0000400000 */
[----:B------:R-:W-:-:S13]  /*0740*/  FSETP.GEU.AND P1, PT, R25, -126, PT ;  /* 0xc2fc00001900780b */ /* 0x000fda0003f2e000 */
[----:B------:R-:W-:-:S04]  /*0750*/  @!P1 FMUL R25, R25, 0.5 ;  /* 0x3f00000019199820 */ /* 0x000fc80000400000 */
[----:B0-----:R-:W0:Y:S02]  /*0760*/  MUFU.EX2 R26, R25 ;  /* 0x00000019001a7308 */ /* 0x001e240000000800 */
[----:B0-----:R-:W-:-:S04]  /*0770*/  @!P1 FMUL R26, R26, R26 ;  /* 0x0000001a1a1a9220 */ /* 0x001fc80000400000 */
[----:B------:R-:W-:-:S05]  /*0780*/  FADD R26, R26, 1 ;  /* 0x3f8000001a1a7421 */ /* 0x000fca0000000000 */
[----:B------:R-:W-:-:S13]  /*0790*/  FSETP.GT.AND P1, PT, R26, 8.50705917302346158658e+37, PT ;  /* 0x7e8000001a00780b */ /* 0x000fda0003f24000 */
[----:B------:R-:W-:-:S06]  /*07a0*/  @P1 FMUL R26, R26, 0.25 ;  /* 0x3e8000001a1a1820 */ /* 0x000fcc0000400000 */
[----:B------:R-:W0:Y:S01]  /*07b0*/  MUFU.RCP R26, R26 ;  /* 0x0000001a001a7308 */ /* 0x000e220000001000 */
[----:B------:R-:W-:Y:S02]  /*07c0*/  SEL R5, R5, RZ, !P0 ;  /* 0x000000ff05057207 */ /* 0x000fe40004000000 */
[----:B-1----:R-:W-:-:S03]  /*07d0*/  FSEL R3, R24, 1, P1 ;  /* 0x3f80000018037808 */ /* 0x002fc60000800000 */
[----:B------:R-:W-:Y:S02]  /*07e0*/  FADD R2, RZ, -R5 ;  /* 0x80000005ff027221 */ /* 0x000fe40000000000 */
[----:B0-----:R-:W-:Y:S02]  /*07f0*/  FMUL R27, R26, R3 ;  /* 0x000000031a1b7220 */ /* 0x001fe40000400000 */
[----:B------:R-:W-:-:S05]  /*0800*/  FMUL R3, R2, 1.4426950216293334961 ;  /* 0x3fb8aa3b02037820 */ /* 0x000fca0000400000 */
[----:B------:R-:W-:-:S13]  /*0810*/  FSETP.GEU.AND P1, PT, R3, -126, PT ;  /* 0xc2fc00000300780b */ /* 0x000fda0003f2e000 */
[----:B------:R-:W-:-:S04]  /*0820*/  @!P1 FMUL R3, R3, 0.5 ;  /* 0x3f00000003039820 */ /* 0x000fc80000400000 */
[----:B------:R-:W0:Y:S01]  /*0830*/  MUFU.EX2 R2, R3 ;  /* 0x0000000300027308 */ /* 0x000e220000000800 */
[----:B------:R-:W-:Y:S01]  /*0840*/  SEL R6, R6, RZ, !P0 ;  /* 0x000000ff06067207 */ /* 0x000fe20004000000 */
[----:B0-----:R-:W-:-:S04]  /*0850*/  @!P1 FMUL R2, R2, R2 ;  /* 0x0000000202029220 */ /* 0x001fc80000400000 */
[----:B------:R-:W-:-:S05]  /*0860*/  FADD R25, R2, 1 ;  /* 0x3f80000002197421 */ /* 0x000fca0000000000 */
[----:B------:R-:W-:Y:S01]  /*0870*/  FSETP.GT.AND P1, PT, R25, 8.50705917302346158658e+37, PT ;  /* 0x7e8000001900780b */ /* 0x000fe20003f24000 */
[----:B------:R-:W-:Y:S01]  /*0880*/  FADD R2, RZ, -R6 ;  /* 0x80000006ff027221 */ /* 0x000fe20000000000 */
[----:B------:R-:W-:-:S11]  /*0890*/  SEL R7, R7, RZ, !P0 ;  /* 0x000000ff07077207 */ /* 0x000fd60004000000 */
[----:B------:R-:W-:Y:S01]  /*08a0*/  @P1 FMUL R25, R25, 0.25 ;  /* 0x3e80000019191820 */ /* 0x000fe20000400000 */
[----:B------:R-:W-:-:S05]  /*08b0*/  FADD R3, RZ, -R7 ;  /* 0x80000007ff037221 */ /* 0x000fca0000000000 */
[----:B------:R-:W0:Y:S01]  /*08c0*/  MUFU.RCP R25, R25 ;  /* 0x0000001900197308 */ /* 0x000e220000001000 */
[----:B------:R-:W-:-:S05]  /*08d0*/  FMUL R3, R3, 1.4426950216293334961 ;  /* 0x3fb8aa3b03037820 */ /* 0x000fca0000400000 */
[----:B------:R-:W-:Y:S02]  /*08e0*/  FSETP.GEU.AND P4, PT, R3, -126, PT ;  /* 0xc2fc00000300780b */ /* 0x000fe40003f8e000 */
[----:B--2---:R-:W-:Y:S01]  /*08f0*/  SEL R29, R8, RZ, !P0 ;  /* 0x000000ff081d7207 */ /* 0x004fe20004000000 */
[----:B------:R-:W-:-:S05]  /*0900*/  FMUL R8, R2, 1.4426950216293334961 ;  /* 0x3fb8aa3b02087820 */ /* 0x000fca0000400000 */
[----:B------:R-:W-:Y:S02]  /*0910*/  FSETP.GEU.AND P2, PT, R8, -126, PT ;  /* 0xc2fc00000800780b */ /* 0x000fe40003f4e000 */
[----:B------:R-:W-:Y:S02]  /*0920*/  FSEL R2, R24, 1, P1 ;  /* 0x3f80000018027808 */ /* 0x000fe40000800000 */
[----:B------:R-:W-:-:S03]  /*0930*/  SEL R28, R9, RZ, !P0 ;  /* 0x000000ff091c7207 */ /* 0x000fc60004000000 */
[----:B0-----:R-:W-:-:S06]  /*0940*/  FMUL R26, R25, R2 ;  /* 0x00000002191a7220 */ /* 0x001fcc0000400000 */
[----:B------:R-:W-:Y:S01]  /*0950*/  @!P2 FMUL R8, R8, 0.5 ;  /* 0x3f0000000808a820 */ /* 0x000fe20000400000 */
[----:B------:R-:W-:-:S03]  /*0960*/  FFMA R4, R4, R27, R29 ;  /* 0x0000001b04047223 */ /* 0x000fc6000000001d */
[----:B------:R-:W0:Y:S01]  /*0970*/  MUFU.EX2 R2, R8 ;  /* 0x0000000800027308 */ /* 0x000e220000000800 */
[----:B------:R-:W-:Y:S01]  /*0980*/  @!P4 FMUL R3, R3, 0.5 ;  /* 0x3f0000000303c820 */ /* 0x000fe20000400000 */
[----:B------:R-:W-:Y:S01]  /*0990*/  FFMA R5, R5, R26, R28 ;  /* 0x0000001a05057223 */ /* 0x000fe2000000001c */
[----:B0-----:R-:W-:-:S04]  /*09a0*/  @!P2 FMUL R2, R2, R2 ;  /* 0x000000020202a220 */ /* 0x001fc80000400000 */
[----:B------:R-:W-:-:S05]  /*09b0*/  FADD R2, R2, 1 ;  /* 0x3f80000002027421 */ /* 0x000fca0000000000 */
[----:B------:R-:W-:Y:S02]  /*09c0*/  FSETP.GT.AND P1, PT, R2, 8.50705917302346158658e+37, PT ;  /* 0x7e8000000200780b */ /* 0x000fe40003f24000 */
[----:B---3--:R-:W-:-:S05]  /*09d0*/  SEL R12, R12, RZ, P3 ;  /* 0x000000ff0c0c7207 */ /* 0x008fca0001800000 */
[----:B------:R-:W-:-:S04]  /*09e0*/  FADD R9, RZ, -R12 ;  /* 0x8000000cff097221 */ /* 0x000fc80000000000 */
[----:B------:R-:W-:-:S05]  /*09f0*/  FMUL R27, R9, 1.4426950216293334961 ;  /* 0x3fb8aa3b091b7820 */ /* 0x000fca0000400000 */
[----:B------:R-:W-:Y:S01]  /*0a00*/  FSETP.GEU.AND P5, PT, R27, -126, PT ;  /* 0xc2fc00001b00780b */ /* 0x000fe20003fae000 */
[----:B------:R-:W0:-:S12]  /*0a10*/  MUFU.EX2 R9, R3 ;  /* 0x0000000300097308 */ /* 0x000e180000000800 */
[----:B------:R-:W-:-:S04]  /*0a20*/  @!P5 FMUL R27, R27, 0.5 ;  /* 0x3f0000001b1bd820 */ /* 0x000fc80000400000 */
[----:B------:R-:W1:Y:S01]  /*0a30*/  MUFU.EX2 R28, R27 ;  /* 0x0000001b001c7308 */ /* 0x000e620000000800 */
[----:B0-----:R-:W-:-:S04]  /*0a40*/  @!P4 FMUL R9, R9, R9 ;  /* 0x000000090909c220 */ /* 0x001fc80000400000 */
[----:B------:R-:W-:Y:S01]  /*0a50*/  FADD R8, R9, 1 ;  /* 0x3f80000009087421 */ /* 0x000fe20000000000 */
[----:B------:R-:W-:-:S04]  /*0a60*/  @P1 FMUL R2, R2, 0.25 ;  /* 0x3e80000002021820 */ /* 0x000fc80000400000 */
[----:B------:R-:W-:Y:S01]  /*0a70*/  FSETP.GT.AND P2, PT, R8, 8.50705917302346158658e+37, PT ;  /* 0x7e8000000800780b */ /* 0x000fe20003f44000 */
[----:B------:R-:W0:Y:S01]  /*0a80*/  MUFU.RCP R25, R2 ;  /* 0x0000000200197308 */ /* 0x000e220000001000 */
[----:B-1----:R-:W-:-:S04]  /*0a90*/  @!P5 FMUL R28, R28, R28 ;  /* 0x0000001c1c1cd220 */ /* 0x002fc80000400000 */
[----:B------:R-:W-:Y:S01]  /*0aa0*/  FADD R9, R28, 1 ;  /* 0x3f8000001c097421 */ /* 0x000fe20000000000 */
[----:B------:R-:W-:-:S06]  /*0ab0*/  SEL R13, R13, RZ, P3 ;  /* 0x000000ff0d0d7207 */ /* 0x000fcc0001800000 */
[----:B------:R-:W-:Y:S01]  /*0ac0*/  @P2 FMUL R8, R8, 0.25 ;  /* 0x3e80000008082820 */ /* 0x000fe20000400000 */
[----:B------:R-:W-:Y:S02]  /*0ad0*/  FSETP.GT.AND P4, PT, R9, 8.50705917302346158658e+37, PT ;  /* 0x7e8000000900780b */ /* 0x000fe40003f84000 */
[----:B------:R-:W-:Y:S01]  /*0ae0*/  FSEL R26, R24, 1, P1 ;  /* 0x3f800000181a7808 */ /* 0x000fe20000800000 */
[----:B------:R-:W-:Y:S01]  /*0af0*/  FADD R3, RZ, -R13 ;  /* 0x8000000dff037221 */ /* 0x000fe20000000000 */
[----:B------:R-:W-:Y:S01]  /*0b00*/  SEL R27, R10, RZ, !P0 ;  /* 0x000000ff0a1b7207 */ /* 0x000fe20004000000 */
[----:B------:R-:W1:Y:S02]  /*0b10*/  MUFU.RCP R8, R8 ;  /* 0x0000000800087308 */ /* 0x000e640000001000 */
[----:B0-----:R-:W-:Y:S01]  /*0b20*/  FMUL R25, R25, R26 ;  /* 0x0000001a19197220 */ /* 0x001fe20000400000 */
[----:B------:R-:W-:Y:S01]  /*0b30*/  FMUL R3, R3, 1.4426950216293334961 ;  /* 0x3fb8aa3b03037820 */ /* 0x000fe20000400000 */
[----:B------:R-:W-:-:S02]  /*0b40*/  SEL R14, R14, RZ, P3 ;  /* 0x000000ff0e0e7207 */ /* 0x000fc40001800000 */
[----:B------:R-:W-:Y:S01]  /*0b50*/  FFMA R6, R6, R25, R27 ;  /* 0x0000001906067223 */ /* 0x000fe2000000001b */
[----:B------:R-:W-:Y:S01]  /*0b60*/  FSEL R25, R24, 1, P2 ;  /* 0x3f80000018197808 */ /* 0x000fe20001000000 */
[----:B------:R-:W-:Y:S01]  /*0b70*/  @P4 FMUL R9, R9, 0.25 ;  /* 0x3e80000009094820 */ /* 0x000fe20000400000 */
[----:B------:R-:W-:Y:S01]  /*0b80*/  FSETP.GEU.AND P2, PT, R3, -126, PT ;  /* 0xc2fc00000300780b */ /* 0x000fe20003f4e000 */
[----:B------:R-:W-:Y:S01]  /*0b90*/  FADD R2, RZ, -R14 ;  /* 0x8000000eff027221 */ /* 0x000fe20000000000 */
[----:B----4-:R-:W-:-:S03]  /*0ba0*/  SEL R16, R16, RZ, P3 ;  /* 0x000000ff10107207 */ /* 0x010fc60001800000 */
[----:B------:R-:W-:Y:S01]  /*0bb0*/  FMUL R2, R2, 1.4426950216293334961 ;  /* 0x3fb8aa3b02027820 */ /* 0x000fe20000400000 */
[----:B------:R-:W0:Y:S01]  /*0bc0*/  MUFU.RCP R9, R9 ;  /* 0x0000000900097308 */ /* 0x000e220000001000 */
[----:B-1----:R-:W-:Y:S01]  /*0bd0*/  FMUL R10, R8, R25 ;  /* 0x00000019080a7220 */ /* 0x002fe20000400000 */
[----:B------:R-:W-:Y:S01]  /*0be0*/  FADD R8, RZ, -R16 ;  /* 0x80000010ff087221 */ /* 0x000fe20000000000 */
[----:B------:R-:W-:Y:S02]  /*0bf0*/  SEL R26, R11, RZ, !P0 ;  /* 0x000000ff0b1a7207 */ /* 0x000fe40004000000 */
[----:B------:R-:W-:Y:S01]  /*0c00*/  FSETP.GEU.AND P1, PT, R2, -126, PT ;  /* 0xc2fc00000200780b */ /* 0x000fe20003f2e000 */
[----:B------:R-:W-:Y:S01]  /*0c10*/  FMUL R8, R8, 1.4426950216293334961 ;  /* 0x3fb8aa3b08087820 */ /* 0x000fe20000400000 */
[----:B------:R-:W-:Y:S01]  /*0c20*/  @!P2 FMUL R3, R3, 0.5 ;  /* 0x3f0000000303a820 */ /* 0x000fe20000400000 */
[----:B------:R-:W-:Y:S01]  /*0c30*/  SEL R18, R18, RZ, P3 ;  /* 0x000000ff12127207 */ /* 0x000fe20001800000 */
[----:B------:R-:W-:Y:S01]  /*0c40*/  FFMA R7, R7, R10, R26 ;  /* 0x0000000a07077223 */ /* 0x000fe2000000001a */
[----:B------:R-:W-:-:S02]  /*0c50*/  SEL R17, R17, RZ, P3 ;  /* 0x000000ff11117207 */ /* 0x000fc40001800000 */
[----:B------:R-:W-:Y:S01]  /*0c60*/  FSEL R26, R24, 1, P4 ;  /* 0x3f800000181a7808 */ /* 0x000fe20002000000 */
[----:B------:R-:W-:Y:S01]  /*0c70*/  FADD R11, RZ, -R18 ;  /* 0x80000012ff0b7221 */ /* 0x000fe20000000000 */
[----:B------:R-:W-:Y:S01]  /*0c80*/  FSETP.GEU.AND P6, PT, R8, -126, PT ;  /* 0xc2fc00000800780b */ /* 0x000fe20003fce000 */
[----:B------:R-:W1:Y:S01]  /*0c90*/  MUFU.EX2 R3, R3 ;  /* 0x0000000300037308 */ /* 0x000e620000000800 */
[----:B------:R-:W-:Y:S01]  /*0ca0*/  FADD R10, RZ, -R17 ;  /* 0x80000011ff0a7221 */ /* 0x000fe20000000000 */
[----:B0-----:R-:W-:Y:S01]  /*0cb0*/  FMUL R25, R9, R26 ;  /* 0x0000001a09197220 */ /* 0x001fe20000400000 */
[----:B------:R-:W-:Y:S01]  /*0cc0*/  SEL R19, R19, RZ, P3 ;  /* 0x000000ff13137207 */ /* 0x000fe20001800000 */
[----:B------:R-:W-:Y:S01]  /*0cd0*/  FMUL R11, R11, 1.4426950216293334961 ;  /* 0x3fb8aa3b0b0b7820 */ /* 0x000fe20000400000 */
[----:B------:R-:W-:Y:S01]  /*0ce0*/  @!P1 FMUL R2, R2, 0.5 ;  /* 0x3f00000002029820 */ /* 0x000fe20000400000 */
[----:B------:R-:W-:Y:S01]  /*0cf0*/  FMUL R10, R10, 1.4426950216293334961 ;  /* 0x3fb8aa3b0a0a7820 */ /* 0x000fe20000400000 */
[----:B------:R-:W-:Y:S01]  /*0d00*/  @P0 FMUL R4, R12, R25 ;  /* 0x000000190c040220 */ /* 0x000fe20000400000 */
[----:B------:R-:W-:Y:S01]  /*0d10*/  FADD R12, RZ, -R19 ;  /* 0x80000013ff0c7221 */ /* 0x000fe20000000000 */
[----:B------:R-:W-:-:S02]  /*0d20*/  FSETP.GEU.AND P4, PT, R11, -126, PT ;  /* 0xc2fc00000b00780b */ /* 0x000fc40003f8e000 */
[----:B------:R-:W-:Y:S01]  /*0d30*/  FSETP.GEU.AND P5, PT, R10, -126, PT ;  /* 0xc2fc00000a00780b */ /* 0x000fe20003fae000 */
[----:B------:R-:W0:Y:S01]  /*0d40*/  MUFU.EX2 R2, R2 ;  /* 0x0000000200027308 */ /* 0x000e220000000800 */
[----:B------:R-:W-:Y:S01]  /*0d50*/  FMUL R12, R12, 1.4426950216293334961 ;  /* 0x3fb8aa3b0c0c7820 */ /* 0x000fe20000400000 */
[----:B------:R-:W-:Y:S01]  /*0d60*/  @!P6 FMUL R8, R8, 0.5 ;  /* 0x3f0000000808e820 */ /* 0x000fe20000400000 */
[----:B-1----:R-:W-:Y:S01]  /*0d70*/  @!P2 FMUL R3, R3, R3 ;  /* 0x000000030303a220 */ /* 0x002fe20000400000 */
[----:B------:R-:W-:Y:S02]  /*0d80*/  SEL R15, R15, RZ, P3 ;  /* 0x000000ff0f0f7207 */ /* 0x000fe40001800000 */
[----:B------:R-:W-:Y:S02]  /*0d90*/  FSETP.GEU.AND P2, PT, R12, -126, PT ;  /* 0xc2fc00000c00780b */ /* 0x000fe40003f4e000 */
[----:B------:R-:W1:Y:S01]  /*0da0*/  MUFU.EX2 R8, R8 ;  /* 0x0000000800087308 */ /* 0x000e620000000800 */
[----:B------:R-:W-:Y:S01]  /*0db0*/  FADD R9, RZ, -R15 ;  /* 0x8000000fff097221 */ /* 0x000fe20000000000 */
[----:B------:R-:W-:Y:S01]  /*0dc0*/  @!P4 FMUL R11, R11, 0.5 ;  /* 0x3f0000000b0bc820 */ /* 0x000fe20000400000 */
[----:B------:R-:W-:Y:S01]  /*0dd0*/  FADD R28, R3, 1 ;  /* 0x3f800000031c7421 */ /* 0x000fe20000000000 */
[----:B------:R-:W-:Y:S01]  /*0de0*/  @!P5 FMUL R10, R10, 0.5 ;  /* 0x3f0000000a0ad820 */ /* 0x000fe20000400000 */
[----:B------:R-:W-:Y:S01]  /*0df0*/  FMUL R9, R9, 1.4426950216293334961 ;  /* 0x3fb8aa3b09097820 */ /* 0x000fe20000400000 */
[----:B0-----:R-:W-:-:S02]  /*0e00*/  @!P1 FMUL R2, R2, R2 ;  /* 0x0000000202029220 */ /* 0x001fc40000400000 */
[----:B------:R-:W0:Y:S01]  /*0e10*/  MUFU.EX2 R11, R11 ;  /* 0x0000000b000b7308 */ /* 0x000e220000000800 */
[----:B------:R-:W-:Y:S01]  /*0e20*/  FSETP.GT.AND P1, PT, R28, 8.50705917302346158658e+37, PT ;  /* 0x7e8000001c00780b */ /* 0x000fe20003f24000 */
[----:B------:R-:W-:Y:S01]  /*0e30*/  FADD R29, R2, 1 ;  /* 0x3f800000021d7421 */ /* 0x000fe20000000000 */
[----:B------:R-:W-:Y:S01]  /*0e40*/  @!P2 FMUL R12, R12, 0.5 ;  /* 0x3f0000000c0ca820 */ /* 0x000fe20000400000 */
[----:B------:R-:W-:-:S04]  /*0e50*/  FSETP.GEU.AND P3, PT, R9, -126, PT ;  /* 0xc2fc00000900780b */ /* 0x000fc80003f6e000 */
[----:B------:R-:W2:Y:S01]  /*0e60*/  MUFU.EX2 R10, R10 ;  /* 0x0000000a000a7308 */ /* 0x000ea20000000800 */
[----:B-1----:R-:W-:Y:S01]  /*0e70*/  @!P6 FMUL R8, R8, R8 ;  /* 0x000000080808e220 */ /* 0x002fe20000400000 */
[----:B------:R-:W-:-:S06]  /*0e80*/  FSETP.GT.AND P6, PT, R29, 8.50705917302346158658e+37, PT ;  /* 0x7e8000001d00780b */ /* 0x000fcc0003fc4000 */
[----:B------:R-:W1:Y:S01]  /*0e90*/  MUFU.EX2 R12, R12 ;  /* 0x0000000c000c7308 */ /* 0x000e620000000800 */
[----:B------:R-:W-:Y:S01]  /*0ea0*/  @P1 FMUL R28, R28, 0.25 ;  /* 0x3e8000001c1c1820 */ /* 0x000fe20000400000 */
[----:B0-----:R-:W-:Y:S01]  /*0eb0*/  @!P4 FMUL R11, R11, R11 ;  /* 0x0000000b0b0bc220 */ /* 0x001fe20000400000 */
[----:B------:R-:W-:Y:S01]  /*0ec0*/  @!P3 FMUL R9, R9, 0.5 ;  /* 0x3f0000000909b820 */ /* 0x000fe20000400000 */
[----:B------:R-:W-:Y:S01]  /*0ed0*/  FADD R26, R8, 1 ;  /* 0x3f800000081a7421 */ /* 0x000fe20000000000 */
[----:B--2---:R-:W-:-:S03]  /*0ee0*/  @!P5 FMUL R10, R10, R10 ;  /* 0x0000000a0a0ad220 */ /* 0x004fc60000400000 */
[----:B------:R-:W0:Y:S01]  /*0ef0*/  MUFU.RCP R8, R28 ;  /* 0x0000001c00087308 */ /* 0x000e220000001000 */
[----:B------:R-:W-:Y:S01]  /*0f00*/  FADD R2, R11, 1 ;  /* 0x3f8000000b027421 */ /* 0x000fe20000000000 */
[----:B------:R-:W-:Y:S01]  /*0f10*/  @P6 FMUL R29, R29, 0.25 ;  /* 0x3e8000001d1d6820 */ /* 0x000fe20000400000 */
[----:B------:R-:W-:-:S05]  /*0f20*/  FADD R27, R10, 1 ;  /* 0x3f8000000a1b7421 */ /* 0x000fca0000000000 */
[----:B------:R-:W2:Y:S01]  /*0f30*/  MUFU.EX2 R3, R9 ;  /* 0x0000000900037308 */ /* 0x000ea20000000800 */
[----:B-1----:R-:W-:Y:S01]  /*0f40*/  @!P2 FMUL R12, R12, R12 ;  /* 0x0000000c0c0ca220 */ /* 0x002fe20000400000 */
[----:B------:R-:W-:Y:S02]  /*0f50*/  FSETP.GT.AND P2, PT, R2, 8.50705917302346158658e+37, PT ;  /* 0x7e8000000200780b */ /* 0x000fe40003f44000 */
[----:B------:R-:W-:-:S04]  /*0f60*/  FSETP.GT.AND P4, PT, R27, 8.50705917302346158658e+37, PT ;  /* 0x7e8000001b00780b */ /* 0x000fc80003f84000 */
[----:B------:R-:W1:Y:S01]  /*0f70*/  MUFU.RCP R9, R29 ;  /* 0x0000001d00097308 */ /* 0x000e620000001000 */
[----:B------:R-:W-:Y:S01]  /*0f80*/  FSEL R10, R24, 1, P1 ;  /* 0x3f800000180a7808 */ /* 0x000fe20000800000 */
[----:B------:R-:W-:Y:S01]  /*0f90*/  FADD R25, R12, 1 ;  /* 0x3f8000000c197421 */ /* 0x000fe20000000000 */
[----:B------:R-:W-:-:S03]  /*0fa0*/  FSETP.GT.AND P5, PT, R26, 8.50705917302346158658e+37, PT ;  /* 0x7e8000001a00780b */ /* 0x000fc60003fa4000 */
[----:B0-----:R-:W-:Y:S01]  /*0fb0*/  FMUL R8, R8, R10 ;  /* 0x0000000a08087220 */ /* 0x001fe20000400000 */
[----:B------:R-:W-:Y:S01]  /*0fc0*/  FSEL R10, R24, 1, P6 ;  /* 0x3f800000180a7808 */ /* 0x000fe20003000000 */
[----:B--2---:R-:W-:Y:S01]  /*0fd0*/  @!P3 FMUL R3, R3, R3 ;  /* 0x000000030303b220 */ /* 0x004fe20000400000 */
[----:B------:R-:W-:Y:S01]  /*0fe0*/  @P2 FMUL R2, R2, 0.25 ;  /* 0x3e80000002022820 */ /* 0x000fe20000400000 */
[----:B------:R-:W-:Y:S01]  /*0ff0*/  FSETP.GT.AND P1, PT, R25, 8.50705917302346158658e+37, PT ;  /* 0x7e8000001900780b */ /* 0x000fe20003f24000 */
[----:B------:R-:W-:Y:S01]  /*1000*/  @P4 FMUL R27, R27, 0.25 ;  /* 0x3e8000001b1b4820 */ /* 0x000fe20000400000 */
[----:B-1----:R-:W-:Y:S01]  /*1010*/  FMUL R9, R9, R10 ;  /* 0x0000000a09097220 */ /* 0x002fe20000400000 */
[----:B------:R-:W-:Y:S02]  /*1020*/  FADD R10, R3, 1 ;  /* 0x3f800000030a7421 */ /* 0x000fe40000000000 */
[----:B------:R0:W1:Y:S01]  /*1030*/  MUFU.RCP R12, R27 ;  /* 0x0000001b000c7308 */ /* 0x0000620000001000 */
[----:B------:R-:W-:-:S02]  /*1040*/  @P5 FMUL R26, R26, 0.25 ;  /* 0x3e8000001a1a5820 */ /* 0x000fc40000400000 */
[----:B------:R-:W-:-:S05]  /*1050*/  FSETP.GT.AND P3, PT, R10, 8.50705917302346158658e+37, PT ;  /* 0x7e8000000a00780b */ /* 0x000fca0003f64000 */
[----:B------:R-:W2:Y:S01]  /*1060*/  MUFU.RCP R2, R2 ;  /* 0x0000000200027308 */ /* 0x000ea20000001000 */
[----:B------:R-:W-:Y:S01]  /*1070*/  @P1 FMUL R25, R25, 0.25 ;  /* 0x3e80000019191820 */ /* 0x000fe20000400000 */
[C---:B------:R-:W-:Y:S02]  /*1080*/  FSEL R3, R24.reuse, 1, P4 ;  /* 0x3f80000018037808 */ /* 0x040fe40002000000 */
[----:B0-----:R-:W-:-:S04]  /*1090*/  FSEL R27, R24, 1, P2 ;  /* 0x3f800000181b7808 */ /* 0x001fc80001000000 */
[----:B------:R0:W3:Y:S01]  /*10a0*/  MUFU.RCP R11, R26 ;  /* 0x0000001a000b7308 */ /* 0x0000e20000001000 */
[----:B-1----:R-:W-:Y:S01]  /*10b0*/  FMUL R12, R12, R3 ;  /* 0x000000030c0c7220 */ /* 0x002fe20000400000 */
[----:B------:R-:W-:Y:S01]  /*10c0*/  @P3 FMUL R10, R10, 0.25 ;  /* 0x3e8000000a0a3820 */ /* 0x000fe20000400000 */
[----:B--2---:R-:W-:-:S05]  /*10d0*/  FMUL R27, R2, R27 ;  /* 0x0000001b021b7220 */ /* 0x004fca0000400000 */
[----:B------:R-:W1:Y:S01]  /*10e0*/  MUFU.RCP R25, R25 ;  /* 0x0000001900197308 */ /* 0x000e620000001000 */
[----:B------:R-:W2:Y:S01]  /*10f0*/  LDC.64 R2, c[0x0][0x228] ;  /* 0x00008a00ff027b82 */ /* 0x000ea20000000a00 */
[----:B0-----:R-:W-:-:S06]  /*1100*/  FSEL R26, R24, 1, P5 ;  /* 0x3f800000181a7808 */ /* 0x001fcc0002800000 */
[----:B------:R-:W0:Y:S01]  /*1110*/  MUFU.RCP R10, R10 ;  /* 0x0000000a000a7308 */ /* 0x000e220000001000 */
[----:B---3--:R-:W-:Y:S01]  /*1120*/  FMUL R11, R11, R26 ;  /* 0x0000001a0b0b7220 */ /* 0x008fe20000400000 */
[----:B------:R-:W-:-:S05]  /*1130*/  FSEL R26, R24, 1, P1 ;  /* 0x3f800000181a7808 */ /* 0x000fca0000800000 */
[----:B-1----:R-:W-:Y:S01]  /*1140*/  FMUL R26, R25, R26 ;  /* 0x0000001a191a7220 */ /* 0x002fe20000400000 */
[----:B------:R-:W-:Y:S01]  /*1150*/  FSEL R25, R24, 1, P3 ;  /* 0x3f80000018197808 */ /* 0x000fe20001800000 */
[----:B------:R-:W-:Y:S01]  /*1160*/  @P0 FMUL R5, R13, R8 ;  /* 0x000000080d050220 */ /* 0x000fe20000400000 */
[----:B------:R-:W-:Y:S01]  /*1170*/  @P0 FMUL R6, R14, R9 ;  /* 0x000000090e060220 */ /* 0x000fe20000400000 */
[----:B------:R-:W-:Y:S02]  /*1180*/  @P0 FMUL R20, R16, R11 ;  /* 0x0000000b10140220 */ /* 0x000fe40000400000 */
[----:B0-----:R-:W-:Y:S01]  /*1190*/  FMUL R24, R10, R25 ;  /* 0x000000190a187220 */ /* 0x001fe20000400000 */
[----:B------:R-:W-:Y:S01]  /*11a0*/  @P0 FMUL R21, R17, R12 ;  /* 0x0000000c11150220 */ /* 0x000fe20000400000 */
[----:B--2---:R-:W-:-:S04]  /*11b0*/  IMAD.WIDE R2, R0, 0x4, R2 ;  /* 0x0000000400027825 */ /* 0x004fc800078e0202 */
[----:B------:R-:W-:Y:S01]  /*11c0*/  @P0 FMUL R22, R18, R27 ;  /* 0x0000001b12160220 */ /* 0x000fe20000400000 */
[----:B------:R-:W-:Y:S01]  /*11d0*/  @P0 FMUL R23, R19, R26 ;  /* 0x0000001a13170220 */ /* 0x000fe20000400000 */
[----:B------:R-:W-:-:S04]  /*11e0*/  @P0 FMUL R7, R15, R24 ;  /* 0x000000180f070220 */ /* 0x000fc80000400000 */
[----:B------:R-:W-:Y:S04]  /*11f0*/  STG.E.128 desc[UR4][R2.64], R20 ;  /* 0x0000001402007986 */ /* 0x000fe8000c101d04 */
[----:B------:R-:W-:Y:S01]  /*1200*/  STG.E.128 desc[UR4][R2.64+0x800], R4 ;  /* 0x0008000402007986 */ /* 0x000fe2000c101d04 */
[----:B------:R-:W-:Y:S05]  /*1210*/  EXIT ;  /* 0x000000000000794d */ /* 0x000fea0003800000 */
.L_x_0:
[----:B------:R-:W-:-:S00]  /*1220*/  BRA `(.L_x_0) ;  /* 0xfffffffc00fc7947 */ /* 0x000fc0000383ffff */
[----:B------:R-:W-:-:S00]  /*1230*/  NOP ;  /* 0x0000000000007918 */ /* 0x000fc00000000000 */
        /* <DEDUP_REMOVED lines=12> */
.L_x_1:


//--------------------- .nv.constant0.triton_poi_fused_cat_17 --------------------------
	.section	.nv.constant0.triton_poi_fused_cat_17,"a",@progbits
	.sectionflags	@""
	.align	4
.nv.constant0.triton_poi_fused_cat_17:
	.zero		564
